//
// Generated by NVIDIA NVVM Compiler
//
// Compiler Build ID: CL-36424714
// Cuda compilation tools, release 13.0, V13.0.88
// Based on NVVM 20.0.0
//

.version 9.0
.target sm_100
.address_size 64

	// .globl	_Z19staticReverseKernelPii
// _ZZ19staticReverseKernelPiiE1s has been demoted
.extern .shared .align 16 .b8 s[];

.visible .entry _Z19staticReverseKernelPii(
	.param .u64 .ptr .align 1 _Z19staticReverseKernelPii_param_0,
	.param .u32 _Z19staticReverseKernelPii_param_1
)
{
	.reg .b32 	%r<12>;
	.reg .b64 	%rd<5>;
	// demoted variable
	.shared .align 4 .b8 _ZZ19staticReverseKernelPiiE1s[256];
	ld.param.u64 	%rd1, [_Z19staticReverseKernelPii_param_0];
	ld.param.u32 	%r1, [_Z19staticReverseKernelPii_param_1];
	cvta.to.global.u64 	%rd2, %rd1;
	mov.u32 	%r2, %tid.x;
	not.b32 	%r3, %r2;
	add.s32 	%r4, %r1, %r3;
	mul.wide.u32 	%rd3, %r2, 4;
	add.s64 	%rd4, %rd2, %rd3;
	ld.global.u32 	%r5, [%rd4];
	shl.b32 	%r6, %r2, 2;
	mov.u32 	%r7, _ZZ19staticReverseKernelPiiE1s;
	add.s32 	%r8, %r7, %r6;
	st.shared.u32 	[%r8], %r5;
	bar.sync 	0;
	shl.b32 	%r9, %r4, 2;
	add.s32 	%r10, %r7, %r9;
	ld.shared.u32 	%r11, [%r10];
	st.global.u32 	[%rd4], %r11;
	ret;

}
	// .globl	_Z20dynamicReverseKernelPii
.visible .entry _Z20dynamicReverseKernelPii(
	.param .u64 .ptr .align 1 _Z20dynamicReverseKernelPii_param_0,
	.param .u32 _Z20dynamicReverseKernelPii_param_1
)
{
	.reg .b32 	%r<12>;
	.reg .b64 	%rd<5>;

	ld.param.u64 	%rd1, [_Z20dynamicReverseKernelPii_param_0];
	ld.param.u32 	%r1, [_Z20dynamicReverseKernelPii_param_1];
	cvta.to.global.u64 	%rd2, %rd1;
	mov.u32 	%r2, %tid.x;
	not.b32 	%r3, %r2;
	add.s32 	%r4, %r1, %r3;
	mul.wide.u32 	%rd3, %r2, 4;
	add.s64 	%rd4, %rd2, %rd3;
	ld.global.u32 	%r5, [%rd4];
	shl.b32 	%r6, %r2, 2;
	mov.u32 	%r7, s;
	add.s32 	%r8, %r7, %r6;
	st.shared.u32 	[%r8], %r5;
	bar.sync 	0;
	shl.b32 	%r9, %r4, 2;
	add.s32 	%r10, %r7, %r9;
	ld.shared.u32 	%r11, [%r10];
	st.global.u32 	[%rd4], %r11;
	ret;

}


// ===== COMPILED SASS (sm_100) =====

	.target	sm_100

	.elftype	@"ET_EXEC"


//--------------------- .note.nv.tkinfo           --------------------------
	.section	.note.nv.tkinfo,"",@"SHT_NOTE"
	.sectionflags	@"SHF_NOTE_NV_TKINFO"
	.tkinfo
        /*0018*/ 	.word	0x00000002
        /*0030*/ 	.string	""
        /*0030*/ 	.string	"ptxas"
        /*0030*/ 	.string	"Cuda compilation tools, release 13.0, V13.0.88"
        /*0030*/ 	.string	"Build cuda_13.0.r13.0/compiler.36424714_0"
        /*0030*/ 	.string	"-arch sm_100 -m 64 "



//--------------------- .note.nv.cuinfo           --------------------------
	.section	.note.nv.cuinfo,"",@"SHT_NOTE"
	.sectionflags	@"SHF_NOTE_NV_CUINFO"
        /*0018*/ 	.short	0x0002
        /*001a*/ 	.short	0x0064
        /*001c*/ 	.short	0x0082
	.zero		2


//--------------------- .nv.info                  --------------------------
	.section	.nv.info,"",@"SHT_CUDA_INFO"
	.align	4


	//----- nvinfo : EIATTR_REGCOUNT
	.align		4
        /*0000*/ 	.byte	0x04, 0x2f
        /*0002*/ 	.short	(.L_1 - .L_0)
	.align		4
.L_0:
        /*0004*/ 	.word	index@(_Z19staticReverseKernelPii)
        /*0008*/ 	.word	0x0000000a


	//----- nvinfo : EIATTR_FRAME_SIZE
	.align		4
.L_1:
        /*000c*/ 	.byte	0x04, 0x11
        /*000e*/ 	.short	(.L_3 - .L_2)
	.align		4
.L_2:
        /*0010*/ 	.word	index@(_Z19staticReverseKernelPii)
        /*0014*/ 	.word	0x00000000


	//----- nvinfo : EIATTR_REGCOUNT
	.align		4
.L_3:
        /*0018*/ 	.byte	0x04, 0x2f
        /*001a*/ 	.short	(.L_5 - .L_4)
	.align		4
.L_4:
        /*001c*/ 	.word	index@(_Z20dynamicReverseKernelPii)
        /*0020*/ 	.word	0x0000000a


	//----- nvinfo : EIATTR_FRAME_SIZE
	.align		4
.L_5:
        /*0024*/ 	.byte	0x04, 0x11
        /*0026*/ 	.short	(.L_7 - .L_6)
	.align		4
.L_6:
        /*0028*/ 	.word	index@(_Z20dynamicReverseKernelPii)
        /*002c*/ 	.word	0x00000000


	//----- nvinfo : EIATTR_MIN_STACK_SIZE
	.align		4
.L_7:
        /*0030*/ 	.byte	0x04, 0x12
        /*0032*/ 	.short	(.L_9 - .L_8)
	.align		4
.L_8:
        /*0034*/ 	.word	index@(_Z20dynamicReverseKernelPii)
        /*0038*/ 	.word	0x00000000


	//----- nvinfo : EIATTR_MIN_STACK_SIZE
	.align		4
.L_9:
        /*003c*/ 	.byte	0x04, 0x12
        /*003e*/ 	.short	(.L_11 - .L_10)
	.align		4
.L_10:
        /*0040*/ 	.word	index@(_Z19staticReverseKernelPii)
        /*0044*/ 	.word	0x00000000
.L_11:


//--------------------- .nv.compat                --------------------------
	.section	.nv.compat,"",@"SHT_CUDA_COMPAT_INFO"
	.align	4
        /*0000*/ 	.byte	0x02, 0x09, 0x00, 0x00, 0x02, 0x02, 0x01, 0x00, 0x02, 0x05, 0x05, 0x00, 0x03, 0x07, 0x01, 0x01
        /*0010*/ 	.byte	0x02, 0x03, 0x00, 0x00, 0x02, 0x06, 0x01, 0x00, 0x04, 0x0b, 0x08, 0x00, 0x09, 0x00, 0x00, 0x00
        /*0020*/ 	.byte	0x00, 0x00, 0x00, 0x00


//--------------------- .nv.info._Z20dynamicReverseKernelPii --------------------------
	.section	.nv.info._Z20dynamicReverseKernelPii,"",@"SHT_CUDA_INFO"
	.sectionflags	@""
	.align	4


	//----- nvinfo : EIATTR_CUDA_API_VERSION
	.align		4
        /*0000*/ 	.byte	0x04, 0x37
        /*0002*/ 	.short	(.L_13 - .L_12)
.L_12:
        /*0004*/ 	.word	0x00000082


	//----- nvinfo : EIATTR_KPARAM_INFO
	.align		4
.L_13:
        /*0008*/ 	.byte	0x04, 0x17
        /*000a*/ 	.short	(.L_15 - .L_14)
.L_14:
        /*000c*/ 	.word	0x00000000
        /*0010*/ 	.short	0x0001
        /*0012*/ 	.short	0x0008
        /*0014*/ 	.byte	0x00, 0xf0, 0x11, 0x00


	//----- nvinfo : EIATTR_KPARAM_INFO
	.align		4
.L_15:
        /*0018*/ 	.byte	0x04, 0x17
        /*001a*/ 	.short	(.L_17 - .L_16)
.L_16:
        /*001c*/ 	.word	0x00000000
        /*0020*/ 	.short	0x0000
        /*0022*/ 	.short	0x0000
        /*0024*/ 	.byte	0x00, 0xf5, 0x21, 0x00


	//----- nvinfo : EIATTR_SPARSE_MMA_MASK
	.align		4
.L_17:
        /*0028*/ 	.byte	0x03, 0x50
        /*002a*/ 	.short	0x0000


	//----- nvinfo : EIATTR_MAXREG_COUNT
	.align		4
        /*002c*/ 	.byte	0x03, 0x1b
        /*002e*/ 	.short	0x00ff


	//----- nvinfo : EIATTR_NUM_BARRIERS
	.align		4
        /*0030*/ 	.byte	0x02, 0x4c
        /*0032*/ 	.byte	0x01
	.zero		1


	//----- nvinfo : EIATTR_MERCURY_ISA_VERSION
	.align		4
        /*0034*/ 	.byte	0x03, 0x5f
        /*0036*/ 	.short	0x0101


	//----- nvinfo : EIATTR_VRC_CTA_INIT_COUNT
	.align		4
        /*0038*/ 	.byte	0x02, 0x4a
	.zero		1
	.zero		1


	//----- nvinfo : EIATTR_EXIT_INSTR_OFFSETS
	.align		4
        /*003c*/ 	.byte	0x04, 0x1c
        /*003e*/ 	.short	(.L_19 - .L_18)


	//   ....[0]....
.L_18:
        /*0040*/ 	.word	0x00000120


	//----- nvinfo : EIATTR_CBANK_PARAM_SIZE
	.align		4
.L_19:
        /*0044*/ 	.byte	0x03, 0x19
        /*0046*/ 	.short	0x000c


	//----- nvinfo : EIATTR_PARAM_CBANK
	.align		4
        /*0048*/ 	.byte	0x04, 0x0a
        /*004a*/ 	.short	(.L_21 - .L_20)
	.align		4
.L_20:
        /*004c*/ 	.word	index@(.nv.constant0._Z20dynamicReverseKernelPii)
        /*0050*/ 	.short	0x0380
        /*0052*/ 	.short	0x000c


	//----- nvinfo : EIATTR_SW_WAR
	.align		4
.L_21:
        /*0054*/ 	.byte	0x04, 0x36
        /*0056*/ 	.short	(.L_23 - .L_22)
.L_22:
        /*0058*/ 	.word	0x00000008
.L_23:


//--------------------- .nv.info._Z19staticReverseKernelPii --------------------------
	.section	.nv.info._Z19staticReverseKernelPii,"",@"SHT_CUDA_INFO"
	.sectionflags	@""
	.align	4


	//----- nvinfo : EIATTR_CUDA_API_VERSION
	.align		4
        /*0000*/ 	.byte	0x04, 0x37
        /*0002*/ 	.short	(.L_25 - .L_24)
.L_24:
        /*0004*/ 	.word	0x00000082


	//----- nvinfo : EIATTR_KPARAM_INFO
	.align		4
.L_25:
        /*0008*/ 	.byte	0x04, 0x17
        /*000a*/ 	.short	(.L_27 - .L_26)
.L_26:
        /*000c*/ 	.word	0x00000000
        /*0010*/ 	.short	0x0001
        /*0012*/ 	.short	0x0008
        /*0014*/ 	.byte	0x00, 0xf0, 0x11, 0x00


	//----- nvinfo : EIATTR_KPARAM_INFO
	.align		4
.L_27:
        /*0018*/ 	.byte	0x04, 0x17
        /*001a*/ 	.short	(.L_29 - .L_28)
.L_28:
        /*001c*/ 	.word	0x00000000
        /*0020*/ 	.short	0x0000
        /*0022*/ 	.short	0x0000
        /*0024*/ 	.byte	0x00, 0xf5, 0x21, 0x00


	//----- nvinfo : EIATTR_SPARSE_MMA_MASK
	.align		4
.L_29:
        /*0028*/ 	.byte	0x03, 0x50
        /*002a*/ 	.short	0x0000


	//----- nvinfo : EIATTR_MAXREG_COUNT
	.align		4
        /*002c*/ 	.byte	0x03, 0x1b
        /*002e*/ 	.short	0x00ff


	//----- nvinfo : EIATTR_NUM_BARRIERS
	.align		4
        /*0030*/ 	.byte	0x02, 0x4c
        /*0032*/ 	.byte	0x01
	.zero		1


	//----- nvinfo : EIATTR_MERCURY_ISA_VERSION
	.align		4
        /*0034*/ 	.byte	0x03, 0x5f
        /*0036*/ 	.short	0x0101


	//----- nvinfo : EIATTR_VRC_CTA_INIT_COUNT
	.align		4
        /*0038*/ 	.byte	0x02, 0x4a
	.zero		1
	.zero		1


	//----- nvinfo : EIATTR_EXIT_INSTR_OFFSETS
	.align		4
        /*003c*/ 	.byte	0x04, 0x1c
        /*003e*/ 	.short	(.L_31 - .L_30)


	//   ....[0]....
.L_30:
        /*0040*/ 	.word	0x00000120


	//----- nvinfo : EIATTR_CBANK_PARAM_SIZE
	.align		4
.L_31:
        /*0044*/ 	.byte	0x03, 0x19
        /*0046*/ 	.short	0x000c


	//----- nvinfo : EIATTR_PARAM_CBANK
	.align		4
        /*0048*/ 	.byte	0x04, 0x0a
        /*004a*/ 	.short	(.L_33 - .L_32)
	.align		4
.L_32:
        /*004c*/ 	.word	index@(.nv.constant0._Z19staticReverseKernelPii)
        /*0050*/ 	.short	0x0380
        /*0052*/ 	.short	0x000c


	//----- nvinfo : EIATTR_SW_WAR
	.align		4
.L_33:
        /*0054*/ 	.byte	0x04, 0x36
        /*0056*/ 	.short	(.L_35 - .L_34)
.L_34:
        /*0058*/ 	.word	0x00000008
.L_35:


//--------------------- .nv.callgraph             --------------------------
	.section	.nv.callgraph,"",@"SHT_CUDA_CALLGRAPH"
	.align	4
	.sectionentsize	8
	.align		4
        /*0000*/ 	.word	0x00000000
	.align		4
        /*0004*/ 	.word	0xffffffff
	.align		4
        /*0008*/ 	.word	0x00000000
	.align		4
        /*000c*/ 	.word	0xfffffffe
	.align		4
        /*0010*/ 	.word	0x00000000
	.align		4
        /*0014*/ 	.word	0xfffffffd
	.align		4
        /*0018*/ 	.word	0x00000000
	.align		4
        /*001c*/ 	.word	0xfffffffc


//--------------------- .text._Z20dynamicReverseKernelPii --------------------------
	.section	.text._Z20dynamicReverseKernelPii,"ax",@progbits
	.align	128
        .global         _Z20dynamicReverseKernelPii
        .type           _Z20dynamicReverseKernelPii,@function
        .size           _Z20dynamicReverseKernelPii,(.L_x_2 - _Z20dynamicReverseKernelPii)
        .other          _Z20dynamicReverseKernelPii,@"STO_CUDA_ENTRY STV_DEFAULT"
_Z20dynamicReverseKernelPii:
.text._Z20dynamicReverseKernelPii:
[----:B------:R-:W-:Y:S01]  /*0000*/  LDC R1, c[0x0][0x37c] ;  /* 0x0000df00ff017b82 */ /* 0x000fe20000000800 */
[----:B------:R-:W0:Y:S07]  /*0010*/  S2R R5, SR_TID.X ;  /* 0x0000000000057919 */ /* 0x000e2e0000002100 */
[----:B------:R-:W0:Y:S01]  /*0020*/  LDC.64 R2, c[0x0][0x380] ;  /* 0x0000e000ff027b82 */ /* 0x000e220000000a00 */
[----:B------:R-:W1:Y:S01]  /*0030*/  LDCU.64 UR6, c[0x0][0x358] ;  /* 0x00006b00ff0677ac */ /* 0x000e620008000a00 */
[----:B------:R-:W2:Y:S01]  /*0040*/  LDCU UR8, c[0x0][0x388] ;  /* 0x00007100ff0877ac */ /* 0x000ea20008000800 */
[----:B0-----:R-:W-:-:S05]  /*0050*/  IMAD.WIDE.U32 R2, R5, 0x4, R2 ;  /* 0x0000000405027825 */ /* 0x001fca00078e0002 */
[----:B-1----:R-:W3:Y:S01]  /*0060*/  LDG.E R4, desc[UR6][R2.64] ;  /* 0x0000000602047981 */ /* 0x002ee2000c1e1900 */
[----:B------:R-:W0:Y:S01]  /*0070*/  S2UR UR5, SR_CgaCtaId ;  /* 0x00000000000579c3 */ /* 0x000e220000008800 */
[----:B------:R-:W-:Y:S01]  /*0080*/  UMOV UR4, 0x400 ;  /* 0x0000040000047882 */ /* 0x000fe20000000000 */
[----:B------:R-:W-:-:S05]  /*0090*/  LOP3.LUT R0, RZ, R5, RZ, 0x33, !PT ;  /* 0x00000005ff007212 */ /* 0x000fca00078e33ff */
[----:B--2---:R-:W-:Y:S01]  /*00a0*/  VIADD R0, R0, UR8 ;  /* 0x0000000800007c36 */ /* 0x004fe20008000000 */
[----:B0-----:R-:W-:-:S06]  /*00b0*/  ULEA UR4, UR5, UR4, 0x18 ;  /* 0x0000000405047291 */ /* 0x001fcc000f8ec0ff */
[----:B------:R-:W-:Y:S02]  /*00c0*/  LEA R5, R5, UR4, 0x2 ;  /* 0x0000000405057c11 */ /* 0x000fe4000f8e10ff */
[----:B------:R-:W-:-:S03]  /*00d0*/  LEA R0, R0, UR4, 0x2 ;  /* 0x0000000400007c11 */ /* 0x000fc6000f8e10ff */
[----:B---3--:R-:W-:Y:S01]  /*00e0*/  STS [R5], R4 ;  /* 0x0000000405007388 */ /* 0x008fe20000000800 */
[----:B------:R-:W-:Y:S06]  /*00f0*/  BAR.SYNC.DEFER_BLOCKING 0x0 ;  /* 0x0000000000007b1d */ /* 0x000fec0000010000 */
[----:B------:R-:W0:Y:S04]  /*0100*/  LDS R7, [R0] ;  /* 0x0000000000077984 */ /* 0x000e280000000800 */
[----:B0-----:R-:W-:Y:S01]  /*0110*/  STG.E desc[UR6][R2.64], R7 ;  /* 0x0000000702007986 */ /* 0x001fe2000c101906 */
[----:B------:R-:W-:Y:S05]  /*0120*/  EXIT ;  /* 0x000000000000794d */ /* 0x000fea0003800000 */
.L_x_0:
[----:B------:R-:W-:-:S00]  /*0130*/  BRA `(.L_x_0) ;  /* 0xfffffffc00fc7947 */ /* 0x000fc0000383ffff */
[----:B------:R-:W-:-:S00]  /*0140*/  NOP ;  /* 0x0000000000007918 */ /* 0x000fc00000000000 */
        /* <DEDUP_REMOVED lines=11> */
.L_x_2:


//--------------------- .text._Z19staticReverseKernelPii --------------------------
	.section	.text._Z19staticReverseKernelPii,"ax",@progbits
	.align	128
        .global         _Z19staticReverseKernelPii
        .type           _Z19staticReverseKernelPii,@function
        .size           _Z19staticReverseKernelPii,(.L_x_3 - _Z19staticReverseKernelPii)
        .other          _Z19staticReverseKernelPii,@"STO_CUDA_ENTRY STV_DEFAULT"
_Z19staticReverseKernelPii:
.text._Z19staticReverseKernelPii:
        /* <DEDUP_REMOVED lines=19> */
.L_x_1:
        /* <DEDUP_REMOVED lines=13> */
.L_x_3:


//--------------------- .nv.shared._Z20dynamicReverseKernelPii --------------------------
	.section	.nv.shared._Z20dynamicReverseKernelPii,"aw",@nobits
	.sectionflags	@""
	.align	16
	.zero		1024


//--------------------- .nv.shared.reserved.0     --------------------------
	.section	.nv.shared.reserved.0,"aw",@nobits
	.weak		__nv_reservedSMEM_offset_0_alias
	.size		__nv_reservedSMEM_offset_0_alias, 0, 64
	.other		__nv_reservedSMEM_offset_0_alias,@"STO_CUDA_RESERVED_SHARED STV_DEFAULT"
__nv_reservedSMEM_offset_0_alias:
	.zero		0
	.zero		64


//--------------------- .nv.shared._Z19staticReverseKernelPii --------------------------
	.section	.nv.shared._Z19staticReverseKernelPii,"aw",@nobits
	.sectionflags	@""
	.align	16
.nv.shared._Z19staticReverseKernelPii:
	.zero		1280


//--------------------- .nv.constant0._Z20dynamicReverseKernelPii --------------------------
	.section	.nv.constant0._Z20dynamicReverseKernelPii,"a",@progbits
	.sectionflags	@""
	.align	4
.nv.constant0._Z20dynamicReverseKernelPii:
	.zero		908


//--------------------- .nv.constant0._Z19staticReverseKernelPii --------------------------
	.section	.nv.constant0._Z19staticReverseKernelPii,"a",@progbits
	.sectionflags	@""
	.align	4
.nv.constant0._Z19staticReverseKernelPii:
	.zero		908


//--------------------- SYMBOLS --------------------------

	.type		.nv.reservedSmem.offset0,@object
	.size		.nv.reservedSmem.offset0,0x4
	.type		.nv.reservedSmem.cap,@object
	.size		.nv.reservedSmem.cap,0x4
